	.headerflags	@"EF_CUDA_TEXMODE_UNIFIED EF_CUDA_64BIT_ADDRESS EF_CUDA_ACCELERATORS EF_CUDA_SM90 EF_CUDA_VIRTUAL_SM(EF_CUDA_SM90)"
	.elftype	@"ET_EXEC"


//--------------------- .nv.info                  --------------------------
	.section	.nv.info,"",@"SHT_CUDA_INFO"
	.align	4


	//----- nvinfo : EIATTR_REGCOUNT
	.align		4
        /*0000*/ 	.byte	0x04, 0x2f
        /*0002*/ 	.short	(.L_3 - .L_2)
	.align		4
.L_2:
        /*0004*/ 	.word	index@(triton_per_fused_add_mul_stack_sub_sum_20)
        /*0008*/ 	.word	0x0000000f


	//----- nvinfo : EIATTR_MIN_STACK_SIZE
	.align		4
.L_3:
        /*000c*/ 	.byte	0x04, 0x12
        /*000e*/ 	.short	(.L_5 - .L_4)
	.align		4
.L_4:
        /*0010*/ 	.word	index@(triton_per_fused_add_mul_stack_sub_sum_20)
        /*0014*/ 	.word	0x00000000


	//----- nvinfo : EIATTR_FRAME_SIZE
	.align		4
.L_5:
        /*0018*/ 	.byte	0x04, 0x11
        /*001a*/ 	.short	(.L_7 - .L_6)
	.align		4
.L_6:
        /*001c*/ 	.word	index@(triton_per_fused_add_mul_stack_sub_sum_20)
        /*0020*/ 	.word	0x00000000


	//----- nvinfo : EIATTR_MIN_STACK_SIZE
	.align		4
.L_7:
        /*0024*/ 	.byte	0x04, 0x12
        /*0026*/ 	.short	(.L_9 - .L_8)
	.align		4
.L_8:
        /*0028*/ 	.word	index@(triton_per_fused_add_mul_stack_sub_sum_20)
        /*002c*/ 	.word	0x00000000
.L_9:


//--------------------- .nv.info.triton_per_fused_add_mul_stack_sub_sum_20 --------------------------
	.section	.nv.info.triton_per_fused_add_mul_stack_sub_sum_20,"",@"SHT_CUDA_INFO"
	.sectionflags	@""
	.align	4


	//----- nvinfo : EIATTR_CUDA_API_VERSION
	.align		4
        /*0000*/ 	.byte	0x04, 0x37
        /*0002*/ 	.short	(.L_11 - .L_10)
.L_10:
        /*0004*/ 	.word	0x0000007c


	//----- nvinfo : EIATTR_KPARAM_INFO
	.align		4
.L_11:
        /*0008*/ 	.byte	0x04, 0x17
        /*000a*/ 	.short	(.L_13 - .L_12)
.L_12:
        /*000c*/ 	.word	0x00000000
        /*0010*/ 	.short	0x0005
        /*0012*/ 	.short	0x0024
        /*0014*/ 	.byte	0x00, 0xf0, 0x11, 0x00


	//----- nvinfo : EIATTR_KPARAM_INFO
	.align		4
.L_13:
        /*0018*/ 	.byte	0x04, 0x17
        /*001a*/ 	.short	(.L_15 - .L_14)
.L_14:
        /*001c*/ 	.word	0x00000000
        /*0020*/ 	.short	0x0004
        /*0022*/ 	.short	0x0020
        /*0024*/ 	.byte	0x00, 0xf0, 0x11, 0x00


	//----- nvinfo : EIATTR_KPARAM_INFO
	.align		4
.L_15:
        /*0028*/ 	.byte	0x04, 0x17
        /*002a*/ 	.short	(.L_17 - .L_16)
.L_16:
        /*002c*/ 	.word	0x00000000
        /*0030*/ 	.short	0x0003
        /*0032*/ 	.short	0x0018
        /*0034*/ 	.byte	0x00, 0xf4, 0x21, 0x00


	//----- nvinfo : EIATTR_KPARAM_INFO
	.align		4
.L_17:
        /*0038*/ 	.byte	0x04, 0x17
        /*003a*/ 	.short	(.L_19 - .L_18)
.L_18:
        /*003c*/ 	.word	0x00000000
        /*0040*/ 	.short	0x0002
        /*0042*/ 	.short	0x0010
        /*0044*/ 	.byte	0x00, 0xf4, 0x21, 0x00


	//----- nvinfo : EIATTR_KPARAM_INFO
	.align		4
.L_19:
        /*0048*/ 	.byte	0x04, 0x17
        /*004a*/ 	.short	(.L_21 - .L_20)
.L_20:
        /*004c*/ 	.word	0x00000000
        /*0050*/ 	.short	0x0001
        /*0052*/ 	.short	0x0008
        /*0054*/ 	.byte	0x00, 0xf4, 0x21, 0x00


	//----- nvinfo : EIATTR_KPARAM_INFO
	.align		4
.L_21:
        /*0058*/ 	.byte	0x04, 0x17
        /*005a*/ 	.short	(.L_23 - .L_22)
.L_22:
        /*005c*/ 	.word	0x00000000
        /*0060*/ 	.short	0x0000
        /*0062*/ 	.short	0x0000
        /*0064*/ 	.byte	0x00, 0xf4, 0x21, 0x00


	//----- nvinfo : EIATTR_SPARSE_MMA_MASK
	.align		4
.L_23:
        /*0068*/ 	.byte	0x03, 0x50
        /*006a*/ 	.short	0x0000


	//----- nvinfo : EIATTR_MAXREG_COUNT
	.align		4
        /*006c*/ 	.byte	0x03, 0x1b
        /*006e*/ 	.short	0x00ff


	//----- nvinfo : EIATTR_COOP_GROUP_MASK_REGIDS
	.align		4
        /*0070*/ 	.byte	0x04, 0x29
        /*0072*/ 	.short	(.L_25 - .L_24)


	//   ....[0]....
.L_24:
        /*0074*/ 	.word	0xffffffff


	//   ....[1]....
        /*0078*/ 	.word	0xffffffff


	//   ....[2]....
        /*007c*/ 	.word	0xffffffff


	//----- nvinfo : EIATTR_COOP_GROUP_INSTR_OFFSETS
	.align		4
.L_25:
        /*0080*/ 	.byte	0x04, 0x28
        /*0082*/ 	.short	(.L_27 - .L_26)


	//   ....[0]....
.L_26:
        /*0084*/ 	.word	0x00000190


	//   ....[1]....
        /*0088*/ 	.word	0x000001a0


	//   ....[2]....
        /*008c*/ 	.word	0x00000220


	//----- nvinfo : EIATTR_EXIT_INSTR_OFFSETS
	.align		4
.L_27:
        /*0090*/ 	.byte	0x04, 0x1c
        /*0092*/ 	.short	(.L_29 - .L_28)


	//   ....[0]....
.L_28:
        /*0094*/ 	.word	0x000002c0


	//   ....[1]....
        /*0098*/ 	.word	0x000002e0


	//----- nvinfo : EIATTR_REQNTID
	.align		4
.L_29:
        /*009c*/ 	.byte	0x04, 0x10
        /*009e*/ 	.short	(.L_31 - .L_30)
.L_30:
        /*00a0*/ 	.word	0x00000040
        /*00a4*/ 	.word	0x00000001
        /*00a8*/ 	.word	0x00000001


	//----- nvinfo : EIATTR_CBANK_PARAM_SIZE
	.align		4
.L_31:
        /*00ac*/ 	.byte	0x03, 0x19
        /*00ae*/ 	.short	0x0028


	//----- nvinfo : EIATTR_PARAM_CBANK
	.align		4
        /*00b0*/ 	.byte	0x04, 0x0a
        /*00b2*/ 	.short	(.L_33 - .L_32)
	.align		4
.L_32:
        /*00b4*/ 	.word	index@(.nv.constant0.triton_per_fused_add_mul_stack_sub_sum_20)
        /*00b8*/ 	.short	0x0210
        /*00ba*/ 	.short	0x0028


	//----- nvinfo : EIATTR_SW_WAR
	.align		4
.L_33:
        /*00bc*/ 	.byte	0x04, 0x36
        /*00be*/ 	.short	(.L_35 - .L_34)
.L_34:
        /*00c0*/ 	.word	0x00000008
.L_35:


//--------------------- .nv.callgraph             --------------------------
	.section	.nv.callgraph,"",@"SHT_CUDA_CALLGRAPH"
	.align	4
	.sectionentsize	8
	.align		4
        /*0000*/ 	.word	0x00000000
	.align		4
        /*0004*/ 	.word	0xffffffff
	.align		4
        /*0008*/ 	.word	0x00000000
	.align		4
        /*000c*/ 	.word	0xfffffffe
	.align		4
        /*0010*/ 	.word	0x00000000
	.align		4
        /*0014*/ 	.word	0xfffffffd
	.align		4
        /*0018*/ 	.word	0x00000000
	.align		4
        /*001c*/ 	.word	0xfffffffc


//--------------------- .nv.constant4             --------------------------
	.section	.nv.constant4,"a",@progbits
	.align	8
	.align		8
.nv.constant4:
        /*0000*/ 	.dword	_$_str
	.align		8
        /*0008*/ 	.dword	_$_str_$_2


//--------------------- .text.triton_per_fused_add_mul_stack_sub_sum_20 --------------------------
	.section	.text.triton_per_fused_add_mul_stack_sub_sum_20,"ax",@progbits
	.align	128
        .global         triton_per_fused_add_mul_stack_sub_sum_20
        .type           triton_per_fused_add_mul_stack_sub_sum_20,@function
        .size           triton_per_fused_add_mul_stack_sub_sum_20,(.L_x_1 - triton_per_fused_add_mul_stack_sub_sum_20)
        .other          triton_per_fused_add_mul_stack_sub_sum_20,@"STO_CUDA_ENTRY STV_DEFAULT"
triton_per_fused_add_mul_stack_sub_sum_20:
.text.triton_per_fused_add_mul_stack_sub_sum_20:
[----:B------:R-:W0:Y:S02]  /*0000*/  LDC R1, c[0x0][0x28] ;  /* 0x00000a00ff017b82 */ /* 0x000e240000000800 */
[----:B------:R-:W1:Y:S01]  /*0010*/  S2R R12, SR_TID.X ;  /* 0x00000000000c7919 */ /* 0x000e620000002100 */
[----:B------:R-:W2:Y:S01]  /*0020*/  LDC.64 R4, c[0x0][0x218] ;  /* 0x00008600ff047b82 */ /* 0x000ea20000000a00 */
[----:B------:R-:W-:Y:S01]  /*0030*/  CS2R R10, SRZ ;  /* 0x00000000000a7805 */ /* 0x000fe2000001ff00 */
[----:B------:R-:W-:Y:S01]  /*0040*/  ULDC.64 UR4, c[0x0][0x208] ;  /* 0x0000820000047ab9 */ /* 0x000fe20000000a00 */
[----:B------:R-:W3:Y:S05]  /*0050*/  S2R R0, SR_CTAID.X ;  /* 0x0000000000007919 */ /* 0x000eea0000002500 */
[----:B------:R-:W4:Y:S01]  /*0060*/  LDC.64 R6, c[0x0][0x220] ;  /* 0x00008800ff067b82 */ /* 0x000f220000000a00 */
[----:B-1----:R-:W-:-:S02]  /*0070*/  LOP3.LUT R3, R12, 0x1, RZ, 0xc0, !PT ;  /* 0x000000010c037812 */ /* 0x002fc400078ec0ff */
[C---:B---3--:R-:W-:Y:S02]  /*0080*/  ISETP.GE.AND P0, PT, R0.reuse, 0x4, PT ;  /* 0x000000040000780c */ /* 0x048fe40003f06270 */
[----:B------:R-:W-:-:S03]  /*0090*/  LEA R9, R0, R3, 0x1 ;  /* 0x0000000300097211 */ /* 0x000fc600078e08ff */
[----:B------:R-:W1:Y:S02]  /*00a0*/  LDC.64 R2, c[0x0][0x210] ;  /* 0x00008400ff027b82 */ /* 0x000e640000000a00 */
[----:B--2---:R-:W-:-:S04]  /*00b0*/  IMAD.WIDE R4, R9, 0x4, R4 ;  /* 0x0000000409047825 */ /* 0x004fc800078e0204 */
[C---:B----4-:R-:W-:Y:S02]  /*00c0*/  IMAD.WIDE R6, R9.reuse, 0x4, R6 ;  /* 0x0000000409067825 */ /* 0x050fe400078e0206 */
[----:B------:R-:W2:Y:S04]  /*00d0*/  @!P0 LDG.E R10, desc[UR4][R4.64] ;  /* 0x00000004040a8981 */ /* 0x000ea8000c1e1900 */
[----:B------:R3:W4:Y:S01]  /*00e0*/  @!P0 LDG.E R11, desc[UR4][R6.64] ;  /* 0x00000004060b8981 */ /* 0x000722000c1e1900 */
[----:B------:R-:W-:Y:S01]  /*00f0*/  HFMA2.MMA R8, -RZ, RZ, 0, 0 ;  /* 0x00000000ff087435 */ /* 0x000fe200000001ff */
[----:B-1----:R-:W-:-:S09]  /*0100*/  IMAD.WIDE R2, R9, 0x4, R2 ;  /* 0x0000000409027825 */ /* 0x002fd200078e0202 */
[----:B------:R1:W5:Y:S01]  /*0110*/  @!P0 LDG.E R8, desc[UR4][R2.64] ;  /* 0x0000000402088981 */ /* 0x000362000c1e1900 */
[----:B---3--:R-:W-:Y:S01]  /*0120*/  IMAD R7, R0, 0x5, RZ ;  /* 0x0000000500077824 */ /* 0x008fe200078e02ff */
[----:B-1----:R-:W1:Y:S03]  /*0130*/  LDC.64 R2, c[0x0][0x228] ;  /* 0x00008a00ff027b82 */ /* 0x002e660000000a00 */
[----:B-1----:R-:W-:Y:S01]  /*0140*/  IMAD.WIDE R2, R7, 0x4, R2 ;  /* 0x0000000407027825 */ /* 0x002fe200078e0202 */
[----:B--2---:R-:W-:Y:S02]  /*0150*/  SEL R9, R10, RZ, !P0 ;  /* 0x000000ff0a097207 */ /* 0x004fe40004000000 */
[----:B----4-:R-:W-:Y:S02]  /*0160*/  SEL R11, R11, RZ, !P0 ;  /* 0x000000ff0b0b7207 */ /* 0x010fe40004000000 */
[----:B------:R-:W-:-:S02]  /*0170*/  FSEL R9, R9, RZ, !P0 ;  /* 0x000000ff09097208 */ /* 0x000fc40004000000 */
[----:B------:R-:W-:-:S03]  /*0180*/  FSEL R11, R11, RZ, !P0 ;  /* 0x000000ff0b0b7208 */ /* 0x000fc60004000000 */
[----:B------:R-:W1:Y:S04]  /*0190*/  SHFL.BFLY PT, R10, R9, 0x1, 0x1f ;  /* 0x0c201f00090a7f89 */ /* 0x000e6800000e0000 */
[----:B------:R-:W2:Y:S01]  /*01a0*/  SHFL.BFLY PT, R4, R11, 0x1, 0x1f ;  /* 0x0c201f000b047f89 */ /* 0x000ea200000e0000 */
[----:B-1----:R-:W-:Y:S01]  /*01b0*/  FADD R10, R9, R10 ;  /* 0x0000000a090a7221 */ /* 0x002fe20000000000 */
[----:B--2---:R-:W-:Y:S01]  /*01c0*/  FADD R5, R11, R4 ;  /* 0x000000040b057221 */ /* 0x004fe20000000000 */
[----:B-----5:R-:W-:-:S03]  /*01d0*/  SEL R4, R8, RZ, !P0 ;  /* 0x000000ff08047207 */ /* 0x020fc60004000000 */
[----:B------:R-:W-:Y:S01]  /*01e0*/  FMUL R10, R10, R5 ;  /* 0x000000050a0a7220 */ /* 0x000fe20000400000 */
[----:B------:R-:W-:Y:S02]  /*01f0*/  FSEL R4, R4, RZ, !P0 ;  /* 0x000000ff04047208 */ /* 0x000fe40004000000 */
[----:B------:R-:W-:-:S03]  /*0200*/  LOP3.LUT P0, RZ, R12, 0x3f, RZ, 0xc0, !PT ;  /* 0x0000003f0cff7812 */ /* 0x000fc6000780c0ff */
[----:B------:R-:W1:Y:S01]  /*0210*/  MUFU.SQRT R10, R10 ;  /* 0x0000000a000a7308 */ /* 0x000e620000002000 */
[----:B------:R-:W2:Y:S01]  /*0220*/  SHFL.BFLY PT, R5, R4, 0x1, 0x1f ;  /* 0x0c201f0004057f89 */ /* 0x000ea200000e0000 */
[----:B------:R-:W-:Y:S01]  /*0230*/  ISETP.LT.AND P0, PT, R0, 0x4, !P0 ;  /* 0x000000040000780c */ /* 0x000fe20004701270 */
[----:B-1----:R-:W-:-:S05]  /*0240*/  FADD R6, R10, 9.9999999747524270788e-07 ;  /* 0x358637bd0a067421 */ /* 0x002fca0000000000 */
[----:B------:R-:W-:Y:S01]  /*0250*/  FSETP.GT.AND P1, PT, R6, 8.50705917302346158658e+37, PT ;  /* 0x7e8000000600780b */ /* 0x000fe20003f24000 */
[----:B--2---:R-:W-:-:S04]  /*0260*/  FADD R5, R4, R5 ;  /* 0x0000000504057221 */ /* 0x004fc80000000000 */
[----:B------:R-:W-:-:S08]  /*0270*/  FADD R5, R5, 9.9999999747524270788e-07 ;  /* 0x358637bd05057421 */ /* 0x000fd00000000000 */
[----:B------:R-:W-:Y:S01]  /*0280*/  @P1 FMUL R6, R6, 0.25 ;  /* 0x3e80000006061820 */ /* 0x000fe20000400000 */
[----:B------:R-:W-:-:S05]  /*0290*/  @P1 FMUL R5, R5, 0.25 ;  /* 0x3e80000005051820 */ /* 0x000fca0000400000 */
[----:B------:R-:W1:Y:S02]  /*02a0*/  MUFU.RCP R6, R6 ;  /* 0x0000000600067308 */ /* 0x000e640000001000 */
[----:B-1----:R-:W-:Y:S01]  /*02b0*/  FMUL R5, R6, R5 ;  /* 0x0000000506057220 */ /* 0x002fe20000400000 */
[----:B------:R-:W-:Y:S06]  /*02c0*/  @!P0 EXIT ;  /* 0x000000000000894d */ /* 0x000fec0003800000 */
[----:B------:R-:W-:Y:S01]  /*02d0*/  STG.E desc[UR4][R2.64], R5 ;  /* 0x0000000502007986 */ /* 0x000fe2000c101904 */
[----:B------:R-:W-:Y:S05]  /*02e0*/  EXIT ;  /* 0x000000000000794d */ /* 0x000fea0003800000 */
.L_x_0:
[----:B------:R-:W-:-:S00]  /*02f0*/  BRA `(.L_x_0) ;  /* 0xfffffffc00fc7947 */ /* 0x000fc0000383ffff */
[----:B------:R-:W-:-:S00]  /*0300*/  NOP ;  /* 0x0000000000007918 */ /* 0x000fc00000000000 */
[----:B------:R-:W-:-:S00]  /*0310*/  NOP ;  /* 0x0000000000007918 */ /* 0x000fc00000000000 */
[----:B------:R-:W-:-:S00]  /*0320*/  NOP ;  /* 0x0000000000007918 */ /* 0x000fc00000000000 */
[----:B------:R-:W-:-:S00]  /*0330*/  NOP ;  /* 0x0000000000007918 */ /* 0x000fc00000000000 */
[----:B------:R-:W-:-:S00]  /*0340*/  NOP ;  /* 0x0000000000007918 */ /* 0x000fc00000000000 */
[----:B------:R-:W-:-:S00]  /*0350*/  NOP ;  /* 0x0000000000007918 */ /* 0x000fc00000000000 */
[----:B------:R-:W-:-:S00]  /*0360*/  NOP ;  /* 0x0000000000007918 */ /* 0x000fc00000000000 */
[----:B------:R-:W-:-:S00]  /*0370*/  NOP ;  /* 0x0000000000007918 */ /* 0x000fc00000000000 */
.L_x_1:


//--------------------- .nv.global.init           --------------------------
	.section	.nv.global.init,"aw",@progbits
.nv.global.init:
	.type		_$_str,@object
	.size		_$_str,(_$_str_$_2 - _$_str)
_$_str:
        /*0000*/ 	.byte	0x5f, 0x5f, 0x43, 0x55, 0x44, 0x41, 0x5f, 0x46, 0x54, 0x5a, 0x00
	.type		_$_str_$_2,@object
	.size		_$_str_$_2,(.L_1 - _$_str_$_2)
_$_str_$_2:
        /*000b*/ 	.byte	0x5f, 0x5f, 0x43, 0x55, 0x44, 0x41, 0x5f, 0x50, 0x52, 0x45, 0x43, 0x5f, 0x53, 0x51, 0x52, 0x54
        /*001b*/ 	.byte	0x00
.L_1:


//--------------------- .nv.constant0.triton_per_fused_add_mul_stack_sub_sum_20 --------------------------
	.section	.nv.constant0.triton_per_fused_add_mul_stack_sub_sum_20,"a",@progbits
	.sectionflags	@""
	.align	4
.nv.constant0.triton_per_fused_add_mul_stack_sub_sum_20:
	.zero		568
